	.headerflags	@"EF_CUDA_TEXMODE_UNIFIED EF_CUDA_64BIT_ADDRESS EF_CUDA_ACCELERATORS EF_CUDA_SM90 EF_CUDA_VIRTUAL_SM(EF_CUDA_SM90)"
	.elftype	@"ET_EXEC"


//--------------------- .nv.info                  --------------------------
	.section	.nv.info,"",@"SHT_CUDA_INFO"
	.align	4


	//----- nvinfo : EIATTR_REGCOUNT
	.align		4
        /*0000*/ 	.byte	0x04, 0x2f
        /*0002*/ 	.short	(.L_3 - .L_2)
	.align		4
.L_2:
        /*0004*/ 	.word	index@(triton_poi_fused__native_batch_norm_legit_no_training_add_convolution_3)
        /*0008*/ 	.word	0x00000018


	//----- nvinfo : EIATTR_MIN_STACK_SIZE
	.align		4
.L_3:
        /*000c*/ 	.byte	0x04, 0x12
        /*000e*/ 	.short	(.L_5 - .L_4)
	.align		4
.L_4:
        /*0010*/ 	.word	index@(triton_poi_fused__native_batch_norm_legit_no_training_add_convolution_3)
        /*0014*/ 	.word	0x00000000


	//----- nvinfo : EIATTR_FRAME_SIZE
	.align		4
.L_5:
        /*0018*/ 	.byte	0x04, 0x11
        /*001a*/ 	.short	(.L_7 - .L_6)
	.align		4
.L_6:
        /*001c*/ 	.word	index@(triton_poi_fused__native_batch_norm_legit_no_training_add_convolution_3)
        /*0020*/ 	.word	0x00000000


	//----- nvinfo : EIATTR_MIN_STACK_SIZE
	.align		4
.L_7:
        /*0024*/ 	.byte	0x04, 0x12
        /*0026*/ 	.short	(.L_9 - .L_8)
	.align		4
.L_8:
        /*0028*/ 	.word	index@(triton_poi_fused__native_batch_norm_legit_no_training_add_convolution_3)
        /*002c*/ 	.word	0x00000000
.L_9:


//--------------------- .nv.info.triton_poi_fused__native_batch_norm_legit_no_training_add_convolution_3 --------------------------
	.section	.nv.info.triton_poi_fused__native_batch_norm_legit_no_training_add_convolution_3,"",@"SHT_CUDA_INFO"
	.sectionflags	@""
	.align	4


	//----- nvinfo : EIATTR_CUDA_API_VERSION
	.align		4
        /*0000*/ 	.byte	0x04, 0x37
        /*0002*/ 	.short	(.L_11 - .L_10)
.L_10:
        /*0004*/ 	.word	0x0000007c


	//----- nvinfo : EIATTR_KPARAM_INFO
	.align		4
.L_11:
        /*0008*/ 	.byte	0x04, 0x17
        /*000a*/ 	.short	(.L_13 - .L_12)
.L_12:
        /*000c*/ 	.word	0x00000000
        /*0010*/ 	.short	0x0008
        /*0012*/ 	.short	0x0040
        /*0014*/ 	.byte	0x00, 0xf0, 0x11, 0x00


	//----- nvinfo : EIATTR_KPARAM_INFO
	.align		4
.L_13:
        /*0018*/ 	.byte	0x04, 0x17
        /*001a*/ 	.short	(.L_15 - .L_14)
.L_14:
        /*001c*/ 	.word	0x00000000
        /*0020*/ 	.short	0x0007
        /*0022*/ 	.short	0x0038
        /*0024*/ 	.byte	0x00, 0xf4, 0x21, 0x00


	//----- nvinfo : EIATTR_KPARAM_INFO
	.align		4
.L_15:
        /*0028*/ 	.byte	0x04, 0x17
        /*002a*/ 	.short	(.L_17 - .L_16)
.L_16:
        /*002c*/ 	.word	0x00000000
        /*0030*/ 	.short	0x0006
        /*0032*/ 	.short	0x0030
        /*0034*/ 	.byte	0x00, 0xf4, 0x21, 0x00


	//----- nvinfo : EIATTR_KPARAM_INFO
	.align		4
.L_17:
        /*0038*/ 	.byte	0x04, 0x17
        /*003a*/ 	.short	(.L_19 - .L_18)
.L_18:
        /*003c*/ 	.word	0x00000000
        /*0040*/ 	.short	0x0005
        /*0042*/ 	.short	0x0028
        /*0044*/ 	.byte	0x00, 0xf4, 0x21, 0x00


	//----- nvinfo : EIATTR_KPARAM_INFO
	.align		4
.L_19:
        /*0048*/ 	.byte	0x04, 0x17
        /*004a*/ 	.short	(.L_21 - .L_20)
.L_20:
        /*004c*/ 	.word	0x00000000
        /*0050*/ 	.short	0x0004
        /*0052*/ 	.short	0x0020
        /*0054*/ 	.byte	0x00, 0xf4, 0x21, 0x00


	//----- nvinfo : EIATTR_KPARAM_INFO
	.align		4
.L_21:
        /*0058*/ 	.byte	0x04, 0x17
        /*005a*/ 	.short	(.L_23 - .L_22)
.L_22:
        /*005c*/ 	.word	0x00000000
        /*0060*/ 	.short	0x0003
        /*0062*/ 	.short	0x0018
        /*0064*/ 	.byte	0x00, 0xf4, 0x21, 0x00


	//----- nvinfo : EIATTR_KPARAM_INFO
	.align		4
.L_23:
        /*0068*/ 	.byte	0x04, 0x17
        /*006a*/ 	.short	(.L_25 - .L_24)
.L_24:
        /*006c*/ 	.word	0x00000000
        /*0070*/ 	.short	0x0002
        /*0072*/ 	.short	0x0010
        /*0074*/ 	.byte	0x00, 0xf4, 0x21, 0x00


	//----- nvinfo : EIATTR_KPARAM_INFO
	.align		4
.L_25:
        /*0078*/ 	.byte	0x04, 0x17
        /*007a*/ 	.short	(.L_27 - .L_26)
.L_26:
        /*007c*/ 	.word	0x00000000
        /*0080*/ 	.short	0x0001
        /*0082*/ 	.short	0x0008
        /*0084*/ 	.byte	0x00, 0xf4, 0x21, 0x00


	//----- nvinfo : EIATTR_KPARAM_INFO
	.align		4
.L_27:
        /*0088*/ 	.byte	0x04, 0x17
        /*008a*/ 	.short	(.L_29 - .L_28)
.L_28:
        /*008c*/ 	.word	0x00000000
        /*0090*/ 	.short	0x0000
        /*0092*/ 	.short	0x0000
        /*0094*/ 	.byte	0x00, 0xf4, 0x21, 0x00


	//----- nvinfo : EIATTR_SPARSE_MMA_MASK
	.align		4
.L_29:
        /*0098*/ 	.byte	0x03, 0x50
        /*009a*/ 	.short	0x0000


	//----- nvinfo : EIATTR_MAXREG_COUNT
	.align		4
        /*009c*/ 	.byte	0x03, 0x1b
        /*009e*/ 	.short	0x00ff


	//----- nvinfo : EIATTR_EXIT_INSTR_OFFSETS
	.align		4
        /*00a0*/ 	.byte	0x04, 0x1c
        /*00a2*/ 	.short	(.L_31 - .L_30)


	//   ....[0]....
.L_30:
        /*00a4*/ 	.word	0x000003c0


	//----- nvinfo : EIATTR_REQNTID
	.align		4
.L_31:
        /*00a8*/ 	.byte	0x04, 0x10
        /*00aa*/ 	.short	(.L_33 - .L_32)
.L_32:
        /*00ac*/ 	.word	0x00000080
        /*00b0*/ 	.word	0x00000001
        /*00b4*/ 	.word	0x00000001


	//----- nvinfo : EIATTR_CBANK_PARAM_SIZE
	.align		4
.L_33:
        /*00b8*/ 	.byte	0x03, 0x19
        /*00ba*/ 	.short	0x0044


	//----- nvinfo : EIATTR_PARAM_CBANK
	.align		4
        /*00bc*/ 	.byte	0x04, 0x0a
        /*00be*/ 	.short	(.L_35 - .L_34)
	.align		4
.L_34:
        /*00c0*/ 	.word	index@(.nv.constant0.triton_poi_fused__native_batch_norm_legit_no_training_add_convolution_3)
        /*00c4*/ 	.short	0x0210
        /*00c6*/ 	.short	0x0044


	//----- nvinfo : EIATTR_SW_WAR
	.align		4
.L_35:
        /*00c8*/ 	.byte	0x04, 0x36
        /*00ca*/ 	.short	(.L_37 - .L_36)
.L_36:
        /*00cc*/ 	.word	0x00000008
.L_37:


//--------------------- .nv.callgraph             --------------------------
	.section	.nv.callgraph,"",@"SHT_CUDA_CALLGRAPH"
	.align	4
	.sectionentsize	8
	.align		4
        /*0000*/ 	.word	0x00000000
	.align		4
        /*0004*/ 	.word	0xffffffff
	.align		4
        /*0008*/ 	.word	0x00000000
	.align		4
        /*000c*/ 	.word	0xfffffffe
	.align		4
        /*0010*/ 	.word	0x00000000
	.align		4
        /*0014*/ 	.word	0xfffffffd
	.align		4
        /*0018*/ 	.word	0x00000000
	.align		4
        /*001c*/ 	.word	0xfffffffc


//--------------------- .nv.constant4             --------------------------
	.section	.nv.constant4,"a",@progbits
	.align	8
	.align		8
.nv.constant4:
        /*0000*/ 	.dword	_$_str
	.align		8
        /*0008*/ 	.dword	_$_str_$_2


//--------------------- .text.triton_poi_fused__native_batch_norm_legit_no_training_add_convolution_3 --------------------------
	.section	.text.triton_poi_fused__native_batch_norm_legit_no_training_add_convolution_3,"ax",@progbits
	.align	128
        .global         triton_poi_fused__native_batch_norm_legit_no_training_add_convolution_3
        .type           triton_poi_fused__native_batch_norm_legit_no_training_add_convolution_3,@function
        .size           triton_poi_fused__native_batch_norm_legit_no_training_add_convolution_3,(.L_x_1 - triton_poi_fused__native_batch_norm_legit_no_training_add_convolution_3)
        .other          triton_poi_fused__native_batch_norm_legit_no_training_add_convolution_3,@"STO_CUDA_ENTRY STV_DEFAULT"
triton_poi_fused__native_batch_norm_legit_no_training_add_convolution_3:
.text.triton_poi_fused__native_batch_norm_legit_no_training_add_convolution_3:
[----:B------:R-:W-:Y:S01]  /*0000*/  LDC R1, c[0x0][0x28] ;  /* 0x00000a00ff017b82 */ /* 0x000fe20000000800 */
[----:B------:R-:W1:Y:S01]  /*0010*/  S2R R0, SR_TID.X ;  /* 0x0000000000007919 */ /* 0x000e620000002100 */
[----:B------:R-:W-:-:S06]  /*0020*/  ULDC.64 UR4, c[0x0][0x208] ;  /* 0x0000820000047ab9 */ /* 0x000fcc0000000a00 */
[----:B------:R-:W2:Y:S01]  /*0030*/  LDC.64 R16, c[0x0][0x218] ;  /* 0x00008600ff107b82 */ /* 0x000ea20000000a00 */
[----:B------:R-:W3:Y:S07]  /*0040*/  S2R R5, SR_CTAID.X ;  /* 0x0000000000057919 */ /* 0x000eee0000002500 */
[----:B------:R-:W4:Y:S08]  /*0050*/  LDC.64 R18, c[0x0][0x220] ;  /* 0x00008800ff127b82 */ /* 0x000f300000000a00 */
[----:B------:R-:W5:Y:S08]  /*0060*/  LDC.64 R12, c[0x0][0x230] ;  /* 0x00008c00ff0c7b82 */ /* 0x000f700000000a00 */
[----:B------:R-:W2:Y:S01]  /*0070*/  LDC.64 R10, c[0x0][0x238] ;  /* 0x00008e00ff0a7b82 */ /* 0x000ea20000000a00 */
[----:B-1----:R-:W-:-:S07]  /*0080*/  SHF.L.U32 R0, R0, 0x1, RZ ;  /* 0x0000000100007819 */ /* 0x002fce00000006ff */
[----:B------:R-:W1:Y:S01]  /*0090*/  LDC.64 R6, c[0x0][0x240] ;  /* 0x00009000ff067b82 */ /* 0x000e620000000a00 */
[----:B---3--:R-:W-:Y:S02]  /*00a0*/  SHF.R.S32.HI R3, RZ, 0x17, R5 ;  /* 0x00000017ff037819 */ /* 0x008fe40000011405 */
[----:B------:R-:W-:Y:S02]  /*00b0*/  LOP3.LUT R0, R0, 0xfe, RZ, 0xc0, !PT ;  /* 0x000000fe00007812 */ /* 0x000fe400078ec0ff */
[----:B------:R-:W-:Y:S02]  /*00c0*/  SGXT R3, R3, 0x1 ;  /* 0x000000010303781a */ /* 0x000fe40000000200 */
[----:B------:R-:W-:Y:S02]  /*00d0*/  LEA R0, R5, R0, 0x8 ;  /* 0x0000000005007211 */ /* 0x000fe400078e40ff */
[----:B------:R-:W3:Y:S02]  /*00e0*/  LDC.64 R4, c[0x0][0x228] ;  /* 0x00008a00ff047b82 */ /* 0x000ee40000000a00 */
[----:B------:R-:W-:-:S04]  /*00f0*/  LEA.HI R3, R3, R0, RZ, 0x8 ;  /* 0x0000000003037211 */ /* 0x000fc800078f40ff */
[----:B------:R-:W-:-:S04]  /*0100*/  SHF.R.S32.HI R3, RZ, 0x8, R3 ;  /* 0x00000008ff037819 */ /* 0x000fc80000011403 */
[----:B------:R-:W-:-:S04]  /*0110*/  LEA.HI R2, R3, R3, RZ, 0x6 ;  /* 0x0000000303027211 */ /* 0x000fc800078f30ff */
[----:B------:R-:W-:-:S04]  /*0120*/  LOP3.LUT R2, R2, 0xffffffc0, RZ, 0xc0, !PT ;  /* 0xffffffc002027812 */ /* 0x000fc800078ec0ff */
[----:B------:R-:W-:Y:S02]  /*0130*/  IADD3 R15, R3, -R2, RZ ;  /* 0x80000002030f7210 */ /* 0x000fe40007ffe0ff */
[----:B------:R-:W1:Y:S03]  /*0140*/  LDC.64 R2, c[0x0][0x210] ;  /* 0x00008400ff027b82 */ /* 0x000e660000000a00 */
[----:B---3--:R-:W-:-:S05]  /*0150*/  IMAD.WIDE R4, R15, 0x4, R4 ;  /* 0x000000040f047825 */ /* 0x008fca00078e0204 */
[----:B------:R-:W3:Y:S01]  /*0160*/  LDG.E.EL R8, desc[UR4][R4.64] ;  /* 0x0000000404087981 */ /* 0x000ee2000c2e1900 */
[----:B--2---:R-:W-:-:S04]  /*0170*/  IMAD.WIDE R16, R15, 0x4, R16 ;  /* 0x000000040f107825 */ /* 0x004fc800078e0210 */
[----:B----4-:R-:W-:Y:S01]  /*0180*/  IMAD.WIDE R18, R15, 0x4, R18 ;  /* 0x000000040f127825 */ /* 0x010fe200078e0212 */
[----:B------:R2:W4:Y:S04]  /*0190*/  LDG.E.EL R9, desc[UR4][R16.64] ;  /* 0x0000000410097981 */ /* 0x000528000c2e1900 */
[----:B------:R-:W4:Y:S01]  /*01a0*/  LDG.E.EL R14, desc[UR4][R18.64] ;  /* 0x00000004120e7981 */ /* 0x000f22000c2e1900 */
[----:B01----:R-:W-:-:S05]  /*01b0*/  IMAD.WIDE R2, R0, 0x4, R2 ;  /* 0x0000000400027825 */ /* 0x003fca00078e0202 */
[----:B------:R-:W4:Y:S01]  /*01c0*/  LDG.E.64 R4, desc[UR4][R2.64] ;  /* 0x0000000402047981 */ /* 0x000f22000c1e1b00 */
[----:B-----5:R-:W-:-:S04]  /*01d0*/  IMAD.WIDE R12, R15, 0x4, R12 ;  /* 0x000000040f0c7825 */ /* 0x020fc800078e020c */
[----:B------:R-:W-:Y:S02]  /*01e0*/  IMAD.WIDE R20, R15, 0x4, R10 ;  /* 0x000000040f147825 */ /* 0x000fe400078e020a */
[----:B------:R-:W5:Y:S02]  /*01f0*/  LDG.E.EL R12, desc[UR4][R12.64] ;  /* 0x000000040c0c7981 */ /* 0x000f64000c2e1900 */
[C---:B------:R-:W-:Y:S01]  /*0200*/  IMAD.WIDE R6, R0.reuse, 0x4, R6 ;  /* 0x0000000400067825 */ /* 0x040fe200078e0206 */
[----:B--2---:R-:W-:Y:S01]  /*0210*/  HFMA2.MMA R16, -RZ, RZ, 1.625, 0 ;  /* 0x3e800000ff107435 */ /* 0x004fe200000001ff */
[----:B------:R-:W5:Y:S01]  /*0220*/  LDG.E.EL R21, desc[UR4][R20.64] ;  /* 0x0000000414157981 */ /* 0x000f62000c2e1900 */
[----:B------:R-:W0:Y:S03]  /*0230*/  LDC.64 R10, c[0x0][0x248] ;  /* 0x00009200ff0a7b82 */ /* 0x000e260000000a00 */
[----:B------:R-:W2:Y:S01]  /*0240*/  LDG.E.64 R6, desc[UR4][R6.64] ;  /* 0x0000000406067981 */ /* 0x000ea2000c1e1b00 */
[----:B0-----:R-:W-:-:S04]  /*0250*/  IMAD.WIDE R10, R0, 0x4, R10 ;  /* 0x00000004000a7825 */ /* 0x001fc800078e020a */
[----:B---3--:R-:W-:-:S04]  /*0260*/  FADD R8, R8, 9.9999997473787516356e-06 ;  /* 0x3727c5ac08087421 */ /* 0x008fc80000000000 */
[----:B------:R-:W0:Y:S02]  /*0270*/  MUFU.SQRT R15, R8 ;  /* 0x00000008000f7308 */ /* 0x000e240000002000 */
[C---:B0-----:R-:W-:Y:S02]  /*0280*/  FSETP.GT.AND P0, PT, R15.reuse, 8.50705917302346158658e+37, PT ;  /* 0x7e8000000f00780b */ /* 0x041fe40003f04000 */
[----:B------:R-:W-:-:S11]  /*0290*/  FSETP.GEU.AND P1, PT, R15, 1.175494350822287508e-38, PT ;  /* 0x008000000f00780b */ /* 0x000fd60003f2e000 */
[----:B------:R-:W-:-:S04]  /*02a0*/  @P0 FMUL R15, R15, 0.25 ;  /* 0x3e8000000f0f0820 */ /* 0x000fc80000400000 */
[----:B------:R-:W-:-:S06]  /*02b0*/  @!P1 FMUL R15, R15, 16777216 ;  /* 0x4b8000000f0f9820 */ /* 0x000fcc0000400000 */
[----:B------:R-:W0:Y:S01]  /*02c0*/  MUFU.RCP R15, R15 ;  /* 0x0000000f000f7308 */ /* 0x000e220000001000 */
[----:B------:R-:W-:Y:S01]  /*02d0*/  FSEL R16, R16, 1, P0 ;  /* 0x3f80000010107808 */ /* 0x000fe20000000000 */
[--C-:B----4-:R-:W-:Y:S01]  /*02e0*/  FADD R4, R4, R9.reuse ;  /* 0x0000000904047221 */ /* 0x110fe20000000000 */
[----:B------:R-:W-:-:S03]  /*02f0*/  FADD R5, R5, R9 ;  /* 0x0000000905057221 */ /* 0x000fc60000000000 */
[----:B------:R-:W-:Y:S01]  /*0300*/  @!P1 FMUL R16, R16, 16777216 ;  /* 0x4b80000010109820 */ /* 0x000fe20000400000 */
[C---:B------:R-:W-:Y:S01]  /*0310*/  FADD R8, -R14.reuse, R4 ;  /* 0x000000040e087221 */ /* 0x040fe20000000100 */
[----:B------:R-:W-:Y:S02]  /*0320*/  FADD R14, -R14, R5 ;  /* 0x000000050e0e7221 */ /* 0x000fe40000000100 */
[----:B0-----:R-:W-:-:S04]  /*0330*/  FMUL R9, R15, R16 ;  /* 0x000000100f097220 */ /* 0x001fc80000400000 */
[-C--:B------:R-:W-:Y:S01]  /*0340*/  FMUL R8, R8, R9.reuse ;  /* 0x0000000908087220 */ /* 0x080fe20000400000 */
[----:B------:R-:W-:-:S03]  /*0350*/  FMUL R14, R14, R9 ;  /* 0x000000090e0e7220 */ /* 0x000fc60000400000 */
[C-C-:B-----5:R-:W-:Y:S01]  /*0360*/  FFMA R9, R12.reuse, R8, R21.reuse ;  /* 0x000000080c097223 */ /* 0x160fe20000000015 */
[----:B------:R-:W-:-:S03]  /*0370*/  FFMA R14, R12, R14, R21 ;  /* 0x0000000e0c0e7223 */ /* 0x000fc60000000015 */
[----:B--2---:R-:W-:Y:S01]  /*0380*/  FADD R6, R6, R9 ;  /* 0x0000000906067221 */ /* 0x004fe20000000000 */
[----:B------:R-:W-:Y:S01]  /*0390*/  FADD R7, R7, R14 ;  /* 0x0000000e07077221 */ /* 0x000fe20000000000 */
[----:B------:R-:W-:Y:S04]  /*03a0*/  STG.E.64 desc[UR4][R2.64], R4 ;  /* 0x0000000402007986 */ /* 0x000fe8000c101b04 */
[----:B------:R-:W-:Y:S01]  /*03b0*/  STG.E.64 desc[UR4][R10.64], R6 ;  /* 0x000000060a007986 */ /* 0x000fe2000c101b04 */
[----:B------:R-:W-:Y:S05]  /*03c0*/  EXIT ;  /* 0x000000000000794d */ /* 0x000fea0003800000 */
.L_x_0:
[----:B------:R-:W-:-:S00]  /*03d0*/  BRA `(.L_x_0) ;  /* 0xfffffffc00fc7947 */ /* 0x000fc0000383ffff */
[----:B------:R-:W-:-:S00]  /*03e0*/  NOP ;  /* 0x0000000000007918 */ /* 0x000fc00000000000 */
        /* <DEDUP_REMOVED lines=9> */
.L_x_1:


//--------------------- .nv.global.init           --------------------------
	.section	.nv.global.init,"aw",@progbits
.nv.global.init:
	.type		_$_str,@object
	.size		_$_str,(_$_str_$_2 - _$_str)
_$_str:
        /*0000*/ 	.byte	0x5f, 0x5f, 0x43, 0x55, 0x44, 0x41, 0x5f, 0x46, 0x54, 0x5a, 0x00
	.type		_$_str_$_2,@object
	.size		_$_str_$_2,(.L_1 - _$_str_$_2)
_$_str_$_2:
        /*000b*/ 	.byte	0x5f, 0x5f, 0x43, 0x55, 0x44, 0x41, 0x5f, 0x50, 0x52, 0x45, 0x43, 0x5f, 0x53, 0x51, 0x52, 0x54
        /*001b*/ 	.byte	0x00
.L_1:


//--------------------- .nv.constant0.triton_poi_fused__native_batch_norm_legit_no_training_add_convolution_3 --------------------------
	.section	.nv.constant0.triton_poi_fused__native_batch_norm_legit_no_training_add_convolution_3,"a",@progbits
	.sectionflags	@""
	.align	4
.nv.constant0.triton_poi_fused__native_batch_norm_legit_no_training_add_convolution_3:
	.zero		596
